//
// Generated by NVIDIA NVVM Compiler
//
// Compiler Build ID: CL-36424714
// Cuda compilation tools, release 13.0, V13.0.88
// Based on NVVM 20.0.0
//

.version 9.0
.target sm_100
.address_size 64

	// .globl	_Z3addiPfS_
.extern .func  (.param .b32 func_retval0) vprintf
(
	.param .b64 vprintf_param_0,
	.param .b64 vprintf_param_1
)
;
.global .align 1 .b8 $str[34] = {116, 104, 114, 101, 97, 100, 73, 100, 120, 46, 121, 58, 32, 37, 100, 44, 32, 116, 104, 114, 101, 97, 100, 73, 100, 120, 46, 122, 58, 32, 37, 100, 10};

.visible .entry _Z3addiPfS_(
	.param .u32 _Z3addiPfS__param_0,
	.param .u64 .ptr .align 1 _Z3addiPfS__param_1,
	.param .u64 .ptr .align 1 _Z3addiPfS__param_2
)
{
	.local .align 8 .b8 	__local_depot0[8];
	.reg .b64 	%SP;
	.reg .b64 	%SPL;
	.reg .pred 	%p<7>;
	.reg .b32 	%r<35>;
	.reg .b32 	%f<16>;
	.reg .b64 	%rd<22>;

	mov.u64 	%SPL, __local_depot0;
	cvta.local.u64 	%SP, %SPL;
	ld.param.u32 	%r12, [_Z3addiPfS__param_0];
	ld.param.u64 	%rd3, [_Z3addiPfS__param_1];
	ld.param.u64 	%rd4, [_Z3addiPfS__param_2];
	cvta.to.global.u64 	%rd1, %rd4;
	cvta.to.global.u64 	%rd2, %rd3;
	add.u64 	%rd5, %SP, 0;
	add.u64 	%rd6, %SPL, 0;
	mov.u32 	%r13, %tid.y;
	mov.u32 	%r14, %tid.z;
	st.local.v2.u32 	[%rd6], {%r13, %r14};
	mov.u64 	%rd7, $str;
	cvta.global.u64 	%rd8, %rd7;
	{ // callseq 0, 0
	.param .b64 param0;
	st.param.b64 	[param0], %rd8;
	.param .b64 param1;
	st.param.b64 	[param1], %rd5;
	.param .b32 retval0;
	call.uni (retval0), 
	vprintf, 
	(
	param0, 
	param1
	);
	ld.param.b32 	%r15, [retval0];
	} // callseq 0
	mov.u32 	%r17, %ntid.x;
	mov.u32 	%r18, %ctaid.x;
	mov.u32 	%r19, %tid.x;
	mad.lo.s32 	%r33, %r17, %r18, %r19;
	mov.u32 	%r20, %nctaid.x;
	mul.lo.s32 	%r2, %r17, %r20;
	setp.ge.s32 	%p1, %r33, %r12;
	@%p1 bra 	$L__BB0_7;
	add.s32 	%r21, %r33, %r2;
	max.s32 	%r22, %r12, %r21;
	setp.lt.s32 	%p2, %r21, %r12;
	selp.u32 	%r23, 1, 0, %p2;
	add.s32 	%r24, %r21, %r23;
	sub.s32 	%r25, %r22, %r24;
	div.u32 	%r26, %r25, %r2;
	add.s32 	%r3, %r26, %r23;
	and.b32  	%r27, %r3, 3;
	setp.eq.s32 	%p3, %r27, 3;
	@%p3 bra 	$L__BB0_4;
	add.s32 	%r28, %r3, 1;
	and.b32  	%r29, %r28, 3;
	neg.s32 	%r31, %r29;
$L__BB0_3:
	.pragma "nounroll";
	mul.wide.s32 	%rd9, %r33, 4;
	add.s64 	%rd10, %rd1, %rd9;
	add.s64 	%rd11, %rd2, %rd9;
	ld.global.f32 	%f1, [%rd11];
	ld.global.f32 	%f2, [%rd1+4];
	add.f32 	%f3, %f1, %f2;
	st.global.f32 	[%rd10], %f3;
	add.s32 	%r33, %r33, %r2;
	add.s32 	%r31, %r31, 1;
	setp.ne.s32 	%p4, %r31, 0;
	@%p4 bra 	$L__BB0_3;
$L__BB0_4:
	setp.lt.u32 	%p5, %r3, 3;
	@%p5 bra 	$L__BB0_7;
	mul.wide.s32 	%rd15, %r2, 4;
	shl.b32 	%r30, %r2, 2;
$L__BB0_6:
	mul.wide.s32 	%rd12, %r33, 4;
	add.s64 	%rd13, %rd2, %rd12;
	ld.global.f32 	%f4, [%rd13];
	ld.global.f32 	%f5, [%rd1+4];
	add.f32 	%f6, %f4, %f5;
	add.s64 	%rd14, %rd1, %rd12;
	st.global.f32 	[%rd14], %f6;
	add.s64 	%rd16, %rd13, %rd15;
	ld.global.f32 	%f7, [%rd16];
	ld.global.f32 	%f8, [%rd1+4];
	add.f32 	%f9, %f7, %f8;
	add.s64 	%rd17, %rd14, %rd15;
	st.global.f32 	[%rd17], %f9;
	add.s64 	%rd18, %rd16, %rd15;
	ld.global.f32 	%f10, [%rd18];
	ld.global.f32 	%f11, [%rd1+4];
	add.f32 	%f12, %f10, %f11;
	add.s64 	%rd19, %rd17, %rd15;
	st.global.f32 	[%rd19], %f12;
	add.s64 	%rd20, %rd18, %rd15;
	ld.global.f32 	%f13, [%rd20];
	ld.global.f32 	%f14, [%rd1+4];
	add.f32 	%f15, %f13, %f14;
	add.s64 	%rd21, %rd19, %rd15;
	st.global.f32 	[%rd21], %f15;
	add.s32 	%r33, %r30, %r33;
	setp.lt.s32 	%p6, %r33, %r12;
	@%p6 bra 	$L__BB0_6;
$L__BB0_7:
	ret;

}


// ===== COMPILED SASS (sm_100) =====

	.target	sm_100

	.elftype	@"ET_EXEC"


//--------------------- .note.nv.tkinfo           --------------------------
	.section	.note.nv.tkinfo,"",@"SHT_NOTE"
	.sectionflags	@"SHF_NOTE_NV_TKINFO"
	.tkinfo
        /*0018*/ 	.word	0x00000002
        /*0030*/ 	.string	""
        /*0030*/ 	.string	"ptxas"
        /*0030*/ 	.string	"Cuda compilation tools, release 13.0, V13.0.88"
        /*0030*/ 	.string	"Build cuda_13.0.r13.0/compiler.36424714_0"
        /*0030*/ 	.string	"-arch sm_100 -m 64 "



//--------------------- .note.nv.cuinfo           --------------------------
	.section	.note.nv.cuinfo,"",@"SHT_NOTE"
	.sectionflags	@"SHF_NOTE_NV_CUINFO"
        /*0018*/ 	.short	0x0002
        /*001a*/ 	.short	0x0064
        /*001c*/ 	.short	0x0082
	.zero		2


//--------------------- .nv.info                  --------------------------
	.section	.nv.info,"",@"SHT_CUDA_INFO"
	.align	4


	//----- nvinfo : EIATTR_REGCOUNT
	.align		4
        /*0000*/ 	.byte	0x04, 0x2f
        /*0002*/ 	.short	(.L_2 - .L_1)
	.align		4
.L_1:
        /*0004*/ 	.word	index@(_Z3addiPfS_)
        /*0008*/ 	.word	0x00000018


	//----- nvinfo : EIATTR_FRAME_SIZE
	.align		4
.L_2:
        /*000c*/ 	.byte	0x04, 0x11
        /*000e*/ 	.short	(.L_4 - .L_3)
	.align		4
.L_3:
        /*0010*/ 	.word	index@(_Z3addiPfS_)
        /*0014*/ 	.word	0x00000008


	//----- nvinfo : EIATTR_MIN_STACK_SIZE
	.align		4
.L_4:
        /*0018*/ 	.byte	0x04, 0x12
        /*001a*/ 	.short	(.L_6 - .L_5)
	.align		4
.L_5:
        /*001c*/ 	.word	index@(_Z3addiPfS_)
        /*0020*/ 	.word	0x00000008
.L_6:


//--------------------- .nv.compat                --------------------------
	.section	.nv.compat,"",@"SHT_CUDA_COMPAT_INFO"
	.align	4
        /*0000*/ 	.byte	0x02, 0x09, 0x00, 0x00, 0x02, 0x02, 0x01, 0x00, 0x02, 0x05, 0x05, 0x00, 0x03, 0x07, 0x01, 0x01
        /*0010*/ 	.byte	0x02, 0x03, 0x00, 0x00, 0x02, 0x06, 0x01, 0x00, 0x04, 0x0b, 0x08, 0x00, 0x09, 0x00, 0x00, 0x00
        /*0020*/ 	.byte	0x00, 0x00, 0x00, 0x00


//--------------------- .nv.info._Z3addiPfS_      --------------------------
	.section	.nv.info._Z3addiPfS_,"",@"SHT_CUDA_INFO"
	.sectionflags	@""
	.align	4


	//----- nvinfo : EIATTR_CUDA_API_VERSION
	.align		4
        /*0000*/ 	.byte	0x04, 0x37
        /*0002*/ 	.short	(.L_8 - .L_7)
.L_7:
        /*0004*/ 	.word	0x00000082


	//----- nvinfo : EIATTR_KPARAM_INFO
	.align		4
.L_8:
        /*0008*/ 	.byte	0x04, 0x17
        /*000a*/ 	.short	(.L_10 - .L_9)
.L_9:
        /*000c*/ 	.word	0x00000000
        /*0010*/ 	.short	0x0002
        /*0012*/ 	.short	0x0010
        /*0014*/ 	.byte	0x00, 0xf5, 0x21, 0x00


	//----- nvinfo : EIATTR_KPARAM_INFO
	.align		4
.L_10:
        /*0018*/ 	.byte	0x04, 0x17
        /*001a*/ 	.short	(.L_12 - .L_11)
.L_11:
        /*001c*/ 	.word	0x00000000
        /*0020*/ 	.short	0x0001
        /*0022*/ 	.short	0x0008
        /*0024*/ 	.byte	0x00, 0xf5, 0x21, 0x00


	//----- nvinfo : EIATTR_KPARAM_INFO
	.align		4
.L_12:
        /*0028*/ 	.byte	0x04, 0x17
        /*002a*/ 	.short	(.L_14 - .L_13)
.L_13:
        /*002c*/ 	.word	0x00000000
        /*0030*/ 	.short	0x0000
        /*0032*/ 	.short	0x0000
        /*0034*/ 	.byte	0x00, 0xf0, 0x11, 0x00


	//----- nvinfo : EIATTR_SPARSE_MMA_MASK
	.align		4
.L_14:
        /*0038*/ 	.byte	0x03, 0x50
        /*003a*/ 	.short	0x0000


	//----- nvinfo : EIATTR_MAXREG_COUNT
	.align		4
        /*003c*/ 	.byte	0x03, 0x1b
        /*003e*/ 	.short	0x00ff


	//----- nvinfo : EIATTR_EXTERNS
	.align		4
        /*0040*/ 	.byte	0x04, 0x0f
        /*0042*/ 	.short	(.L_16 - .L_15)


	//   ....[0]....
	.align		4
.L_15:
        /*0044*/ 	.word	index@(vprintf)


	//----- nvinfo : EIATTR_MERCURY_ISA_VERSION
	.align		4
.L_16:
        /*0048*/ 	.byte	0x03, 0x5f
        /*004a*/ 	.short	0x0101


	//----- nvinfo : EIATTR_VRC_CTA_INIT_COUNT
	.align		4
        /*004c*/ 	.byte	0x02, 0x4a
	.zero		1
	.zero		1


	//----- nvinfo : EIATTR_SYSCALL_OFFSETS
	.align		4
        /*0050*/ 	.byte	0x04, 0x46
        /*0052*/ 	.short	(.L_18 - .L_17)


	//   ....[0]....
.L_17:
        /*0054*/ 	.word	0x000000f0


	//----- nvinfo : EIATTR_EXIT_INSTR_OFFSETS
	.align		4
.L_18:
        /*0058*/ 	.byte	0x04, 0x1c
        /*005a*/ 	.short	(.L_20 - .L_19)


	//   ....[0]....
.L_19:
        /*005c*/ 	.word	0x00000180


	//   ....[1]....
        /*0060*/ 	.word	0x000004c0


	//   ....[2]....
        /*0064*/ 	.word	0x00000710


	//----- nvinfo : EIATTR_CRS_STACK_SIZE
	.align		4
.L_20:
        /*0068*/ 	.byte	0x04, 0x1e
        /*006a*/ 	.short	(.L_22 - .L_21)
.L_21:
        /*006c*/ 	.word	0x00000000


	//----- nvinfo : EIATTR_CBANK_PARAM_SIZE
	.align		4
.L_22:
        /*0070*/ 	.byte	0x03, 0x19
        /*0072*/ 	.short	0x0018


	//----- nvinfo : EIATTR_PARAM_CBANK
	.align		4
        /*0074*/ 	.byte	0x04, 0x0a
        /*0076*/ 	.short	(.L_24 - .L_23)
	.align		4
.L_23:
        /*0078*/ 	.word	index@(.nv.constant0._Z3addiPfS_)
        /*007c*/ 	.short	0x0380
        /*007e*/ 	.short	0x0018


	//----- nvinfo : EIATTR_SW_WAR
	.align		4
.L_24:
        /*0080*/ 	.byte	0x04, 0x36
        /*0082*/ 	.short	(.L_26 - .L_25)
.L_25:
        /*0084*/ 	.word	0x00000008
.L_26:


//--------------------- .nv.callgraph             --------------------------
	.section	.nv.callgraph,"",@"SHT_CUDA_CALLGRAPH"
	.align	4
	.sectionentsize	8
	.align		4
        /*0000*/ 	.word	0x00000000
	.align		4
        /*0004*/ 	.word	0xffffffff
	.align		4
        /*0008*/ 	.word	index@(_Z3addiPfS_)
	.align		4
        /*000c*/ 	.word	index@(vprintf)
	.align		4
        /*0010*/ 	.word	0x00000000
	.align		4
        /*0014*/ 	.word	0xfffffffe
	.align		4
        /*0018*/ 	.word	0x00000000
	.align		4
        /*001c*/ 	.word	0xfffffffd
	.align		4
        /*0020*/ 	.word	0x00000000
	.align		4
        /*0024*/ 	.word	0xfffffffc


//--------------------- .nv.constant4             --------------------------
	.section	.nv.constant4,"a",@progbits
	.align	8
	.align		8
.nv.constant4:
        /*0000*/ 	.dword	vprintf
	.align		8
        /*0008*/ 	.dword	$str


//--------------------- .text._Z3addiPfS_         --------------------------
	.section	.text._Z3addiPfS_,"ax",@progbits
	.align	128
        .global         _Z3addiPfS_
        .type           _Z3addiPfS_,@function
        .size           _Z3addiPfS_,(.L_x_6 - _Z3addiPfS_)
        .other          _Z3addiPfS_,@"STO_CUDA_ENTRY STV_DEFAULT"
_Z3addiPfS_:
.text._Z3addiPfS_:
[----:B------:R-:W0:Y:S01]  /*0000*/  LDC R1, c[0x0][0x37c] ;  /* 0x0000df00ff017b82 */ /* 0x000e220000000800 */
[----:B------:R-:W1:Y:S01]  /*0010*/  S2R R8, SR_TID.Y ;  /* 0x0000000000087919 */ /* 0x000e620000002200 */
[----:B0-----:R-:W-:Y:S01]  /*0020*/  VIADD R1, R1, 0xfffffff8 ;  /* 0xfffffff801017836 */ /* 0x001fe20000000000 */
[----:B------:R-:W-:Y:S01]  /*0030*/  MOV R0, 0x0 ;  /* 0x0000000000007802 */ /* 0x000fe20000000f00 */
[----:B------:R-:W0:Y:S01]  /*0040*/  LDCU UR4, c[0x0][0x2f8] ;  /* 0x00005f00ff0477ac */ /* 0x000e220008000800 */
[----:B------:R-:W1:Y:S03]  /*0050*/  S2R R9, SR_TID.Z ;  /* 0x0000000000097919 */ /* 0x000e660000002300 */
[----:B------:R2:W3:Y:S01]  /*0060*/  LDC.64 R2, c[0x4][R0] ;  /* 0x0100000000027b82 */ /* 0x0004e20000000a00 */
[----:B------:R-:W4:Y:S01]  /*0070*/  LDCU.64 UR6, c[0x4][0x8] ;  /* 0x01000100ff0677ac */ /* 0x000f220008000a00 */
[----:B------:R-:W5:Y:S01]  /*0080*/  LDCU UR5, c[0x0][0x2fc] ;  /* 0x00005f80ff0577ac */ /* 0x000f620008000800 */
[----:B0-----:R-:W-:Y:S01]  /*0090*/  IADD3 R6, P0, PT, R1, UR4, RZ ;  /* 0x0000000401067c10 */ /* 0x001fe2000ff1e0ff */
[----:B----4-:R-:W-:Y:S01]  /*00a0*/  IMAD.U32 R4, RZ, RZ, UR6 ;  /* 0x00000006ff047e24 */ /* 0x010fe2000f8e00ff */
[----:B------:R-:W-:-:S03]  /*00b0*/  MOV R5, UR7 ;  /* 0x0000000700057c02 */ /* 0x000fc60008000f00 */
[----:B-----5:R-:W-:Y:S01]  /*00c0*/  IMAD.X R7, RZ, RZ, UR5, P0 ;  /* 0x00000005ff077e24 */ /* 0x020fe200080e06ff */
[----:B-1----:R2:W-:Y:S07]  /*00d0*/  STL.64 [R1], R8 ;  /* 0x0000000801007387 */ /* 0x0025ee0000100a00 */
[----:B------:R-:W-:-:S07]  /*00e0*/  LEPC R20, `(.L_x_0) ;  /* 0x000000001014794e */ /* 0x000fce0000000000 */
[----:B--23--:R-:W-:Y:S05]  /*00f0*/  CALL.ABS.NOINC R2 ;  /* 0x0000000002007343 */ /* 0x00cfea0003c00000 */
.L_x_0:
[----:B------:R-:W0:Y:S01]  /*0100*/  S2R R3, SR_CTAID.X ;  /* 0x0000000000037919 */ /* 0x000e220000002500 */
[----:B------:R-:W1:Y:S01]  /*0110*/  LDC R0, c[0x0][0x380] ;  /* 0x0000e000ff007b82 */ /* 0x000e620000000800 */
[----:B------:R-:W0:Y:S01]  /*0120*/  LDCU UR4, c[0x0][0x360] ;  /* 0x00006c00ff0477ac */ /* 0x000e220008000800 */
[----:B------:R-:W0:Y:S06]  /*0130*/  S2R R2, SR_TID.X ;  /* 0x0000000000027919 */ /* 0x000e2c0000002100 */
[----:B------:R-:W2:Y:S01]  /*0140*/  LDC R4, c[0x0][0x370] ;  /* 0x0000dc00ff047b82 */ /* 0x000ea20000000800 */
[----:B0-----:R-:W-:-:S02]  /*0150*/  IMAD R3, R3, UR4, R2 ;  /* 0x0000000403037c24 */ /* 0x001fc4000f8e0202 */
[----:B--2---:R-:W-:-:S03]  /*0160*/  IMAD R2, R4, UR4, RZ ;  /* 0x0000000404027c24 */ /* 0x004fc6000f8e02ff */
[----:B-1----:R-:W-:-:S13]  /*0170*/  ISETP.GE.AND P0, PT, R3, R0, PT ;  /* 0x000000000300720c */ /* 0x002fda0003f06270 */
[----:B------:R-:W-:Y:S05]  /*0180*/  @P0 EXIT ;  /* 0x000000000000094d */ /* 0x000fea0003800000 */
[----:B------:R-:W0:Y:S01]  /*0190*/  I2F.U32.RP R9, R2 ;  /* 0x0000000200097306 */ /* 0x000e220000209000 */
[C---:B------:R-:W-:Y:S01]  /*01a0*/  IMAD.IADD R7, R2.reuse, 0x1, R3 ;  /* 0x0000000102077824 */ /* 0x040fe200078e0203 */
[----:B------:R-:W-:Y:S01]  /*01b0*/  IADD3 R11, PT, PT, RZ, -R2, RZ ;  /* 0x80000002ff0b7210 */ /* 0x000fe20007ffe0ff */
[----:B------:R-:W1:Y:S01]  /*01c0*/  LDC.64 R14, c[0x0][0x358] ;  /* 0x0000d600ff0e7b82 */ /* 0x000e620000000a00 */
[----:B------:R-:W-:Y:S01]  /*01d0*/  ISETP.NE.U32.AND P2, PT, R2, RZ, PT ;  /* 0x000000ff0200720c */ /* 0x000fe20003f45070 */
[----:B------:R-:W-:Y:S01]  /*01e0*/  BSSY.RECONVERGENT B0, `(.L_x_1) ;  /* 0x000002d000007945 */ /* 0x000fe20003800200 */
[CC--:B------:R-:W-:Y:S02]  /*01f0*/  ISETP.GE.AND P0, PT, R7.reuse, R0.reuse, PT ;  /* 0x000000000700720c */ /* 0x0c0fe40003f06270 */
[----:B------:R-:W-:Y:S02]  /*0200*/  VIMNMX R6, PT, PT, R7, R0, !PT ;  /* 0x0000000007067248 */ /* 0x000fe40007fe0100 */
[----:B------:R-:W-:-:S04]  /*0210*/  SEL R8, RZ, 0x1, P0 ;  /* 0x00000001ff087807 */ /* 0x000fc80000000000 */
[----:B------:R-:W-:Y:S01]  /*0220*/  IADD3 R7, PT, PT, R6, -R7, -R8 ;  /* 0x8000000706077210 */ /* 0x000fe20007ffe808 */
[----:B0-----:R-:W0:Y:S02]  /*0230*/  MUFU.RCP R9, R9 ;  /* 0x0000000900097308 */ /* 0x001e240000001000 */
[----:B0-----:R-:W-:-:S06]  /*0240*/  VIADD R4, R9, 0xffffffe ;  /* 0x0ffffffe09047836 */ /* 0x001fcc0000000000 */
[----:B------:R0:W2:Y:S02]  /*0250*/  F2I.FTZ.U32.TRUNC.NTZ R5, R4 ;  /* 0x0000000400057305 */ /* 0x0000a4000021f000 */
[----:B0-----:R-:W-:Y:S02]  /*0260*/  IMAD.MOV.U32 R4, RZ, RZ, RZ ;  /* 0x000000ffff047224 */ /* 0x001fe400078e00ff */
[----:B--2---:R-:W-:-:S04]  /*0270*/  IMAD R11, R11, R5, RZ ;  /* 0x000000050b0b7224 */ /* 0x004fc800078e02ff */
[----:B------:R-:W-:-:S06]  /*0280*/  IMAD.HI.U32 R10, R5, R11, R4 ;  /* 0x0000000b050a7227 */ /* 0x000fcc00078e0004 */
[----:B------:R-:W-:-:S05]  /*0290*/  IMAD.HI.U32 R5, R10, R7, RZ ;  /* 0x000000070a057227 */ /* 0x000fca00078e00ff */
[----:B------:R-:W-:-:S05]  /*02a0*/  IADD3 R4, PT, PT, -R5, RZ, RZ ;  /* 0x000000ff05047210 */ /* 0x000fca0007ffe1ff */
[----:B------:R-:W-:-:S05]  /*02b0*/  IMAD R7, R2, R4, R7 ;  /* 0x0000000402077224 */ /* 0x000fca00078e0207 */
[----:B------:R-:W-:-:S13]  /*02c0*/  ISETP.GE.U32.AND P0, PT, R7, R2, PT ;  /* 0x000000020700720c */ /* 0x000fda0003f06070 */
[----:B------:R-:W-:Y:S02]  /*02d0*/  @P0 IMAD.IADD R7, R7, 0x1, -R2 ;  /* 0x0000000107070824 */ /* 0x000fe400078e0a02 */
[----:B------:R-:W-:-:S03]  /*02e0*/  @P0 VIADD R5, R5, 0x1 ;  /* 0x0000000105050836 */ /* 0x000fc60000000000 */
[----:B------:R-:W-:-:S13]  /*02f0*/  ISETP.GE.U32.AND P1, PT, R7, R2, PT ;  /* 0x000000020700720c */ /* 0x000fda0003f26070 */
[----:B------:R-:W-:Y:S02]  /*0300*/  @P1 IADD3 R5, PT, PT, R5, 0x1, RZ ;  /* 0x0000000105051810 */ /* 0x000fe40007ffe0ff */
[----:B------:R-:W-:-:S05]  /*0310*/  @!P2 LOP3.LUT R5, RZ, R2, RZ, 0x33, !PT ;  /* 0x00000002ff05a212 */ /* 0x000fca00078e33ff */
[----:B------:R-:W-:-:S05]  /*0320*/  IMAD.IADD R10, R8, 0x1, R5 ;  /* 0x00000001080a7824 */ /* 0x000fca00078e0205 */
[C---:B------:R-:W-:Y:S02]  /*0330*/  LOP3.LUT R4, R10.reuse, 0x3, RZ, 0xc0, !PT ;  /* 0x000000030a047812 */ /* 0x040fe400078ec0ff */
[----:B------:R-:W-:Y:S02]  /*0340*/  ISETP.GE.U32.AND P1, PT, R10, 0x3, PT ;  /* 0x000000030a00780c */ /* 0x000fe40003f26070 */
[----:B------:R-:W-:-:S13]  /*0350*/  ISETP.NE.AND P0, PT, R4, 0x3, PT ;  /* 0x000000030400780c */ /* 0x000fda0003f05270 */
[----:B-1----:R-:W-:Y:S05]  /*0360*/  @!P0 BRA `(.L_x_2) ;  /* 0x0000000000508947 */ /* 0x002fea0003800000 */
[----:B------:R-:W0:Y:S01]  /*0370*/  LDC.64 R4, c[0x0][0x390] ;  /* 0x0000e400ff047b82 */ /* 0x000e220000000a00 */
[----:B------:R-:W-:-:S04]  /*0380*/  IADD3 R10, PT, PT, R10, 0x1, RZ ;  /* 0x000000010a0a7810 */ /* 0x000fc80007ffe0ff */
[----:B------:R-:W-:-:S03]  /*0390*/  LOP3.LUT R10, R10, 0x3, RZ, 0xc0, !PT ;  /* 0x000000030a0a7812 */ /* 0x000fc600078ec0ff */
[----:B------:R-:W1:Y:S02]  /*03a0*/  LDC.64 R6, c[0x0][0x390] ;  /* 0x0000e400ff067b82 */ /* 0x000e640000000a00 */
[----:B------:R-:W-:-:S06]  /*03b0*/  IMAD.MOV R16, RZ, RZ, -R10 ;  /* 0x000000ffff107224 */ /* 0x000fcc00078e0a0a */
[----:B------:R-:W2:Y:S02]  /*03c0*/  LDC.64 R8, c[0x0][0x388] ;  /* 0x0000e200ff087b82 */ /* 0x000ea40000000a00 */
.L_x_3:
[C---:B------:R-:W-:Y:S01]  /*03d0*/  R2UR UR4, R14.reuse ;  /* 0x000000000e0472ca */ /* 0x040fe200000e0000 */
[----:B--2---:R-:W-:Y:S01]  /*03e0*/  IMAD.WIDE R12, R3, 0x4, R8 ;  /* 0x00000004030c7825 */ /* 0x004fe200078e0208 */
[C---:B------:R-:W-:Y:S02]  /*03f0*/  R2UR UR5, R15.reuse ;  /* 0x000000000f0572ca */ /* 0x040fe400000e0000 */
[----:B------:R-:W-:Y:S02]  /*0400*/  R2UR UR6, R14 ;  /* 0x000000000e0672ca */ /* 0x000fe400000e0000 */
[----:B------:R-:W-:-:S09]  /*0410*/  R2UR UR7, R15 ;  /* 0x000000000f0772ca */ /* 0x000fd200000e0000 */
[----:B------:R-:W2:Y:S04]  /*0420*/  LDG.E R12, desc[UR4][R12.64] ;  /* 0x000000040c0c7981 */ /* 0x000ea8000c1e1900 */
[----:B0--3--:R-:W2:Y:S01]  /*0430*/  LDG.E R17, desc[UR6][R4.64+0x4] ;  /* 0x0000040604117981 */ /* 0x009ea2000c1e1900 */
[----:B------:R-:W-:Y:S01]  /*0440*/  IADD3 R16, PT, PT, R16, 0x1, RZ ;  /* 0x0000000110107810 */ /* 0x000fe20007ffe0ff */
[----:B-1----:R-:W-:-:S03]  /*0450*/  IMAD.WIDE R10, R3, 0x4, R6 ;  /* 0x00000004030a7825 */ /* 0x002fc600078e0206 */
[----:B------:R-:W-:Y:S01]  /*0460*/  ISETP.NE.AND P0, PT, R16, RZ, PT ;  /* 0x000000ff1000720c */ /* 0x000fe20003f05270 */
[----:B------:R-:W-:Y:S02]  /*0470*/  IMAD.IADD R3, R2, 0x1, R3 ;  /* 0x0000000102037824 */ /* 0x000fe400078e0203 */
[----:B--2---:R-:W-:-:S05]  /*0480*/  FADD R17, R12, R17 ;  /* 0x000000110c117221 */ /* 0x004fca0000000000 */
[----:B------:R3:W-:Y:S05]  /*0490*/  STG.E desc[UR4][R10.64], R17 ;  /* 0x000000110a007986 */ /* 0x0007ea000c101904 */
[----:B------:R-:W-:Y:S05]  /*04a0*/  @P0 BRA `(.L_x_3) ;  /* 0xfffffffc00c80947 */ /* 0x000fea000383ffff */
.L_x_2:
[----:B------:R-:W-:Y:S05]  /*04b0*/  BSYNC.RECONVERGENT B0 ;  /* 0x0000000000007941 */ /* 0x000fea0003800200 */
.L_x_1:
[----:B------:R-:W-:Y:S05]  /*04c0*/  @!P1 EXIT ;  /* 0x000000000000994d */ /* 0x000fea0003800000 */
[----:B------:R-:W0:Y:S02]  /*04d0*/  LDC.64 R4, c[0x0][0x390] ;  /* 0x0000e400ff047b82 */ /* 0x000e240000000a00 */
.L_x_4:
[----:B--2---:R-:W1:Y:S01]  /*04e0*/  LDC.64 R6, c[0x0][0x388] ;  /* 0x0000e200ff067b82 */ /* 0x004e620000000a00 */
[C---:B------:R-:W-:Y:S02]  /*04f0*/  R2UR UR6, R14.reuse ;  /* 0x000000000e0672ca */ /* 0x040fe400000e0000 */
[C---:B------:R-:W-:Y:S02]  /*0500*/  R2UR UR7, R15.reuse ;  /* 0x000000000f0772ca */ /* 0x040fe400000e0000 */
[----:B------:R-:W-:Y:S02]  /*0510*/  R2UR UR4, R14 ;  /* 0x000000000e0472ca */ /* 0x000fe400000e0000 */
[----:B------:R-:W-:-:S09]  /*0520*/  R2UR UR5, R15 ;  /* 0x000000000f0572ca */ /* 0x000fd200000e0000 */
[----:B0--3--:R-:W2:Y:S01]  /*0530*/  LDG.E R11, desc[UR6][R4.64+0x4] ;  /* 0x00000406040b7981 */ /* 0x009ea2000c1e1900 */
[----:B-1----:R-:W-:Y:S02]  /*0540*/  IMAD.WIDE R8, R3, 0x4, R6 ;  /* 0x0000000403087825 */ /* 0x002fe400078e0206 */
[----:B------:R-:W0:Y:S03]  /*0550*/  LDC.64 R6, c[0x0][0x390] ;  /* 0x0000e400ff067b82 */ /* 0x000e260000000a00 */
[----:B------:R-:W2:Y:S01]  /*0560*/  LDG.E R10, desc[UR4][R8.64] ;  /* 0x00000004080a7981 */ /* 0x000ea2000c1e1900 */
[----:B------:R-:W-:Y:S02]  /*0570*/  R2UR UR8, R14 ;  /* 0x000000000e0872ca */ /* 0x000fe400000e0000 */
[----:B------:R-:W-:Y:S01]  /*0580*/  R2UR UR9, R15 ;  /* 0x000000000f0972ca */ /* 0x000fe200000e0000 */
[----:B0-----:R-:W-:-:S04]  /*0590*/  IMAD.WIDE R12, R3, 0x4, R6 ;  /* 0x00000004030c7825 */ /* 0x001fc800078e0206 */
[----:B------:R-:W-:-:S04]  /*05a0*/  IMAD.WIDE R6, R2, 0x4, R8 ;  /* 0x0000000402067825 */ /* 0x000fc800078e0208 */
[----:B--2---:R-:W-:-:S05]  /*05b0*/  FADD R17, R10, R11 ;  /* 0x0000000b0a117221 */ /* 0x004fca0000000000 */
[----:B------:R0:W-:Y:S04]  /*05c0*/  STG.E desc[UR4][R12.64], R17 ;  /* 0x000000110c007986 */ /* 0x0001e8000c101904 */
[----:B------:R-:W2:Y:S04]  /*05d0*/  LDG.E R10, desc[UR6][R6.64] ;  /* 0x00000006060a7981 */ /* 0x000ea8000c1e1900 */
[----:B------:R-:W2:Y:S01]  /*05e0*/  LDG.E R11, desc[UR8][R4.64+0x4] ;  /* 0x00000408040b7981 */ /* 0x000ea2000c1e1900 */
[----:B------:R-:W-:-:S04]  /*05f0*/  IMAD.WIDE R8, R2, 0x4, R12 ;  /* 0x0000000402087825 */ /* 0x000fc800078e020c */
[----:B--2---:R-:W-:Y:S01]  /*0600*/  FADD R19, R10, R11 ;  /* 0x0000000b0a137221 */ /* 0x004fe20000000000 */
[----:B------:R-:W-:-:S04]  /*0610*/  IMAD.WIDE R10, R2, 0x4, R6 ;  /* 0x00000004020a7825 */ /* 0x000fc800078e0206 */
[----:B------:R1:W-:Y:S04]  /*0620*/  STG.E desc[UR4][R8.64], R19 ;  /* 0x0000001308007986 */ /* 0x0003e8000c101904 */
[----:B------:R-:W2:Y:S04]  /*0630*/  LDG.E R16, desc[UR6][R10.64] ;  /* 0x000000060a107981 */ /* 0x000ea8000c1e1900 */
[----:B0-----:R-:W2:Y:S01]  /*0640*/  LDG.E R13, desc[UR8][R4.64+0x4] ;  /* 0x00000408040d7981 */ /* 0x001ea2000c1e1900 */
[C---:B------:R-:W-:Y:S01]  /*0650*/  IMAD.WIDE R6, R2.reuse, 0x4, R8 ;  /* 0x0000000402067825 */ /* 0x040fe200078e0208 */
[----:B------:R-:W-:-:S03]  /*0660*/  LEA R3, R2, R3, 0x2 ;  /* 0x0000000302037211 */ /* 0x000fc600078e10ff */
[----:B--2---:R-:W-:Y:S01]  /*0670*/  FADD R17, R16, R13 ;  /* 0x0000000d10117221 */ /* 0x004fe20000000000 */
[----:B------:R-:W-:-:S04]  /*0680*/  IMAD.WIDE R12, R2, 0x4, R10 ;  /* 0x00000004020c7825 */ /* 0x000fc800078e020a */
[----:B------:R2:W-:Y:S04]  /*0690*/  STG.E desc[UR4][R6.64], R17 ;  /* 0x0000001106007986 */ /* 0x0005e8000c101904 */
[----:B------:R-:W3:Y:S04]  /*06a0*/  LDG.E R12, desc[UR6][R12.64] ;  /* 0x000000060c0c7981 */ /* 0x000ee8000c1e1900 */
[----:B-1----:R-:W3:Y:S01]  /*06b0*/  LDG.E R19, desc[UR8][R4.64+0x4] ;  /* 0x0000040804137981 */ /* 0x002ee2000c1e1900 */
[----:B------:R-:W-:Y:S01]  /*06c0*/  ISETP.GE.AND P0, PT, R3, R0, PT ;  /* 0x000000000300720c */ /* 0x000fe20003f06270 */
[----:B------:R-:W-:-:S04]  /*06d0*/  IMAD.WIDE R8, R2, 0x4, R6 ;  /* 0x0000000402087825 */ /* 0x000fc800078e0206 */
[----:B---3--:R-:W-:-:S05]  /*06e0*/  FADD R19, R12, R19 ;  /* 0x000000130c137221 */ /* 0x008fca0000000000 */
[----:B------:R2:W-:Y:S03]  /*06f0*/  STG.E desc[UR4][R8.64], R19 ;  /* 0x0000001308007986 */ /* 0x0005e6000c101904 */
[----:B------:R-:W-:Y:S05]  /*0700*/  @!P0 BRA `(.L_x_4) ;  /* 0xfffffffc00748947 */ /* 0x000fea000383ffff */
[----:B------:R-:W-:Y:S05]  /*0710*/  EXIT ;  /* 0x000000000000794d */ /* 0x000fea0003800000 */
.L_x_5:
[----:B------:R-:W-:-:S00]  /*0720*/  BRA `(.L_x_5) ;  /* 0xfffffffc00fc7947 */ /* 0x000fc0000383ffff */
[----:B------:R-:W-:-:S00]  /*0730*/  NOP ;  /* 0x0000000000007918 */ /* 0x000fc00000000000 */
        /* <DEDUP_REMOVED lines=12> */
.L_x_6:


//--------------------- .nv.global.init           --------------------------
	.section	.nv.global.init,"aw",@progbits
.nv.global.init:
	.type		$str,@object
	.size		$str,(.L_0 - $str)
$str:
        /*0000*/ 	.byte	0x74, 0x68, 0x72, 0x65, 0x61, 0x64, 0x49, 0x64, 0x78, 0x2e, 0x79, 0x3a, 0x20, 0x25, 0x64, 0x2c
        /*0010*/ 	.byte	0x20, 0x74, 0x68, 0x72, 0x65, 0x61, 0x64, 0x49, 0x64, 0x78, 0x2e, 0x7a, 0x3a, 0x20, 0x25, 0x64
        /*0020*/ 	.byte	0x0a, 0x00
.L_0:


//--------------------- .nv.shared.reserved.0     --------------------------
	.section	.nv.shared.reserved.0,"aw",@nobits
	.weak		__nv_reservedSMEM_offset_0_alias
	.size		__nv_reservedSMEM_offset_0_alias, 0, 64
	.other		__nv_reservedSMEM_offset_0_alias,@"STO_CUDA_RESERVED_SHARED STV_DEFAULT"
__nv_reservedSMEM_offset_0_alias:
	.zero		0
	.zero		64


//--------------------- .nv.constant0._Z3addiPfS_ --------------------------
	.section	.nv.constant0._Z3addiPfS_,"a",@progbits
	.sectionflags	@""
	.align	4
.nv.constant0._Z3addiPfS_:
	.zero		920


//--------------------- SYMBOLS --------------------------

	.type		.nv.reservedSmem.offset0,@object
	.size		.nv.reservedSmem.offset0,0x4
	.type		vprintf,@function
